//
// Generated by NVIDIA NVVM Compiler
//
// Compiler Build ID: CL-36424714
// Cuda compilation tools, release 13.0, V13.0.88
// Based on NVVM 20.0.0
//

.version 9.0
.target sm_100
.address_size 64

	// .globl	_Z13mandel_kernelILi8EEvffffiiimPi

.visible .entry _Z13mandel_kernelILi8EEvffffiiimPi(
	.param .f32 _Z13mandel_kernelILi8EEvffffiiimPi_param_0,
	.param .f32 _Z13mandel_kernelILi8EEvffffiiimPi_param_1,
	.param .f32 _Z13mandel_kernelILi8EEvffffiiimPi_param_2,
	.param .f32 _Z13mandel_kernelILi8EEvffffiiimPi_param_3,
	.param .u32 _Z13mandel_kernelILi8EEvffffiiimPi_param_4,
	.param .u32 _Z13mandel_kernelILi8EEvffffiiimPi_param_5,
	.param .u32 _Z13mandel_kernelILi8EEvffffiiimPi_param_6,
	.param .u64 _Z13mandel_kernelILi8EEvffffiiimPi_param_7,
	.param .u64 .ptr .align 1 _Z13mandel_kernelILi8EEvffffiiimPi_param_8
)
{
	.reg .pred 	%p<36>;
	.reg .b32 	%r<73>;
	.reg .b32 	%f<113>;
	.reg .b64 	%rd<10>;

	ld.param.f32 	%f59, [_Z13mandel_kernelILi8EEvffffiiimPi_param_0];
	ld.param.f32 	%f60, [_Z13mandel_kernelILi8EEvffffiiimPi_param_1];
	ld.param.f32 	%f61, [_Z13mandel_kernelILi8EEvffffiiimPi_param_2];
	ld.param.f32 	%f62, [_Z13mandel_kernelILi8EEvffffiiimPi_param_3];
	ld.param.u32 	%r29, [_Z13mandel_kernelILi8EEvffffiiimPi_param_4];
	ld.param.u32 	%r30, [_Z13mandel_kernelILi8EEvffffiiimPi_param_5];
	ld.param.u32 	%r31, [_Z13mandel_kernelILi8EEvffffiiimPi_param_6];
	ld.param.u64 	%rd4, [_Z13mandel_kernelILi8EEvffffiiimPi_param_7];
	ld.param.u64 	%rd5, [_Z13mandel_kernelILi8EEvffffiiimPi_param_8];
	mov.u32 	%r32, %ctaid.y;
	mov.u32 	%r33, %ntid.y;
	mov.u32 	%r34, %tid.y;
	mad.lo.s32 	%r1, %r32, %r33, %r34;
	setp.ge.s32 	%p1, %r1, %r31;
	@%p1 bra 	$L__BB0_45;
	mov.u32 	%r35, %tid.x;
	mov.u32 	%r36, %ntid.x;
	mov.u32 	%r37, %ctaid.x;
	mad.lo.s32 	%r38, %r37, %r36, %r35;
	shl.b32 	%r2, %r38, 3;
	setp.ge.s32 	%p2, %r2, %r30;
	@%p2 bra 	$L__BB0_45;
	cvt.u64.u32 	%rd6, %r1;
	cvta.to.global.u64 	%rd7, %rd5;
	mad.lo.s64 	%rd1, %rd4, %rd6, %rd7;
	cvt.rn.f32.u32 	%f63, %r1;
	fma.rn.f32 	%f1, %f62, %f63, %f60;
	cvt.rn.f32.s32 	%f64, %r2;
	fma.rn.f32 	%f2, %f61, %f64, %f59;
	setp.lt.s32 	%p3, %r29, 1;
	@%p3 bra 	$L__BB0_36;
	max.s32 	%r48, %r30, %r2;
	sub.s32 	%r3, %r48, %r2;
	setp.eq.s32 	%p12, %r3, 0;
	@%p12 bra 	$L__BB0_45;
	fma.rn.f32 	%f3, %f61, 0f00000000, %f2;
	mov.b32 	%r57, 0;
	mov.f32 	%f97, %f1;
	mov.f32 	%f98, %f3;
$L__BB0_5:
	mul.f32 	%f6, %f98, %f98;
	mul.f32 	%f7, %f97, %f97;
	add.f32 	%f65, %f6, %f7;
	setp.gt.f32 	%p13, %f65, 0f40800000;
	mov.u32 	%r72, %r57;
	@%p13 bra 	$L__BB0_7;
	mul.f32 	%f66, %f98, %f97;
	fma.rn.f32 	%f67, %f98, %f97, %f66;
	sub.f32 	%f68, %f6, %f7;
	add.f32 	%f98, %f3, %f68;
	add.f32 	%f97, %f1, %f67;
	add.s32 	%r57, %r57, 1;
	setp.eq.s32 	%p14, %r57, %r29;
	mov.u32 	%r72, %r29;
	@%p14 bra 	$L__BB0_7;
	bra.uni 	$L__BB0_5;
$L__BB0_7:
	mul.wide.s32 	%rd9, %r2, 4;
	add.s64 	%rd2, %rd1, %rd9;
	st.global.u32 	[%rd2], %r72;
	setp.eq.s32 	%p15, %r3, 1;
	@%p15 bra 	$L__BB0_45;
	add.f32 	%f10, %f2, %f61;
	mov.b32 	%r58, 0;
	mov.f32 	%f99, %f1;
	mov.f32 	%f100, %f10;
$L__BB0_9:
	mul.f32 	%f13, %f100, %f100;
	mul.f32 	%f14, %f99, %f99;
	add.f32 	%f69, %f13, %f14;
	setp.gt.f32 	%p16, %f69, 0f40800000;
	mov.u32 	%r59, %r58;
	@%p16 bra 	$L__BB0_11;
	mul.f32 	%f70, %f100, %f99;
	fma.rn.f32 	%f71, %f100, %f99, %f70;
	sub.f32 	%f72, %f13, %f14;
	add.f32 	%f100, %f10, %f72;
	add.f32 	%f99, %f1, %f71;
	add.s32 	%r58, %r58, 1;
	setp.ne.s32 	%p17, %r58, %r29;
	mov.u32 	%r59, %r29;
	@%p17 bra 	$L__BB0_9;
$L__BB0_11:
	st.global.u32 	[%rd2+4], %r59;
	setp.eq.s32 	%p18, %r3, 2;
	@%p18 bra 	$L__BB0_45;
	fma.rn.f32 	%f17, %f61, 0f40000000, %f2;
	mov.b32 	%r60, 0;
	mov.f32 	%f101, %f1;
	mov.f32 	%f102, %f17;
$L__BB0_13:
	mul.f32 	%f20, %f102, %f102;
	mul.f32 	%f21, %f101, %f101;
	add.f32 	%f73, %f20, %f21;
	setp.gt.f32 	%p19, %f73, 0f40800000;
	mov.u32 	%r61, %r60;
	@%p19 bra 	$L__BB0_15;
	mul.f32 	%f74, %f102, %f101;
	fma.rn.f32 	%f75, %f102, %f101, %f74;
	sub.f32 	%f76, %f20, %f21;
	add.f32 	%f102, %f17, %f76;
	add.f32 	%f101, %f1, %f75;
	add.s32 	%r60, %r60, 1;
	setp.ne.s32 	%p20, %r60, %r29;
	mov.u32 	%r61, %r29;
	@%p20 bra 	$L__BB0_13;
$L__BB0_15:
	st.global.u32 	[%rd2+8], %r61;
	setp.eq.s32 	%p21, %r3, 3;
	@%p21 bra 	$L__BB0_45;
	fma.rn.f32 	%f24, %f61, 0f40400000, %f2;
	mov.b32 	%r62, 0;
	mov.f32 	%f103, %f1;
	mov.f32 	%f104, %f24;
$L__BB0_17:
	mul.f32 	%f27, %f104, %f104;
	mul.f32 	%f28, %f103, %f103;
	add.f32 	%f77, %f27, %f28;
	setp.gt.f32 	%p22, %f77, 0f40800000;
	mov.u32 	%r63, %r62;
	@%p22 bra 	$L__BB0_19;
	mul.f32 	%f78, %f104, %f103;
	fma.rn.f32 	%f79, %f104, %f103, %f78;
	sub.f32 	%f80, %f27, %f28;
	add.f32 	%f104, %f24, %f80;
	add.f32 	%f103, %f1, %f79;
	add.s32 	%r62, %r62, 1;
	setp.ne.s32 	%p23, %r62, %r29;
	mov.u32 	%r63, %r29;
	@%p23 bra 	$L__BB0_17;
$L__BB0_19:
	st.global.u32 	[%rd2+12], %r63;
	setp.eq.s32 	%p24, %r3, 4;
	@%p24 bra 	$L__BB0_45;
	fma.rn.f32 	%f31, %f61, 0f40800000, %f2;
	mov.b32 	%r64, 0;
	mov.f32 	%f105, %f1;
	mov.f32 	%f106, %f31;
$L__BB0_21:
	mul.f32 	%f34, %f106, %f106;
	mul.f32 	%f35, %f105, %f105;
	add.f32 	%f81, %f34, %f35;
	setp.gt.f32 	%p25, %f81, 0f40800000;
	mov.u32 	%r65, %r64;
	@%p25 bra 	$L__BB0_23;
	mul.f32 	%f82, %f106, %f105;
	fma.rn.f32 	%f83, %f106, %f105, %f82;
	sub.f32 	%f84, %f34, %f35;
	add.f32 	%f106, %f31, %f84;
	add.f32 	%f105, %f1, %f83;
	add.s32 	%r64, %r64, 1;
	setp.ne.s32 	%p26, %r64, %r29;
	mov.u32 	%r65, %r29;
	@%p26 bra 	$L__BB0_21;
$L__BB0_23:
	st.global.u32 	[%rd2+16], %r65;
	setp.eq.s32 	%p27, %r3, 5;
	@%p27 bra 	$L__BB0_45;
	fma.rn.f32 	%f38, %f61, 0f40A00000, %f2;
	mov.b32 	%r66, 0;
	mov.f32 	%f107, %f1;
	mov.f32 	%f108, %f38;
$L__BB0_25:
	mul.f32 	%f41, %f108, %f108;
	mul.f32 	%f42, %f107, %f107;
	add.f32 	%f85, %f41, %f42;
	setp.gt.f32 	%p28, %f85, 0f40800000;
	mov.u32 	%r67, %r66;
	@%p28 bra 	$L__BB0_27;
	mul.f32 	%f86, %f108, %f107;
	fma.rn.f32 	%f87, %f108, %f107, %f86;
	sub.f32 	%f88, %f41, %f42;
	add.f32 	%f108, %f38, %f88;
	add.f32 	%f107, %f1, %f87;
	add.s32 	%r66, %r66, 1;
	setp.ne.s32 	%p29, %r66, %r29;
	mov.u32 	%r67, %r29;
	@%p29 bra 	$L__BB0_25;
$L__BB0_27:
	st.global.u32 	[%rd2+20], %r67;
	setp.eq.s32 	%p30, %r3, 6;
	@%p30 bra 	$L__BB0_45;
	fma.rn.f32 	%f45, %f61, 0f40C00000, %f2;
	mov.b32 	%r68, 0;
	mov.f32 	%f109, %f1;
	mov.f32 	%f110, %f45;
$L__BB0_29:
	mul.f32 	%f48, %f110, %f110;
	mul.f32 	%f49, %f109, %f109;
	add.f32 	%f89, %f48, %f49;
	setp.gt.f32 	%p31, %f89, 0f40800000;
	mov.u32 	%r69, %r68;
	@%p31 bra 	$L__BB0_31;
	mul.f32 	%f90, %f110, %f109;
	fma.rn.f32 	%f91, %f110, %f109, %f90;
	sub.f32 	%f92, %f48, %f49;
	add.f32 	%f110, %f45, %f92;
	add.f32 	%f109, %f1, %f91;
	add.s32 	%r68, %r68, 1;
	setp.ne.s32 	%p32, %r68, %r29;
	mov.u32 	%r69, %r29;
	@%p32 bra 	$L__BB0_29;
$L__BB0_31:
	st.global.u32 	[%rd2+24], %r69;
	setp.eq.s32 	%p33, %r3, 7;
	@%p33 bra 	$L__BB0_45;
	fma.rn.f32 	%f52, %f61, 0f40E00000, %f2;
	mov.b32 	%r70, 0;
	mov.f32 	%f111, %f1;
	mov.f32 	%f112, %f52;
$L__BB0_33:
	mul.f32 	%f55, %f112, %f112;
	mul.f32 	%f56, %f111, %f111;
	add.f32 	%f93, %f55, %f56;
	setp.gt.f32 	%p34, %f93, 0f40800000;
	mov.u32 	%r71, %r70;
	@%p34 bra 	$L__BB0_35;
	mul.f32 	%f94, %f112, %f111;
	fma.rn.f32 	%f95, %f112, %f111, %f94;
	sub.f32 	%f96, %f55, %f56;
	add.f32 	%f112, %f52, %f96;
	add.f32 	%f111, %f1, %f95;
	add.s32 	%r70, %r70, 1;
	setp.ne.s32 	%p35, %r70, %r29;
	mov.u32 	%r71, %r29;
	@%p35 bra 	$L__BB0_33;
$L__BB0_35:
	st.global.u32 	[%rd2+28], %r71;
	bra.uni 	$L__BB0_45;
$L__BB0_36:
	max.s32 	%r39, %r30, %r2;
	sub.s32 	%r28, %r39, %r2;
	setp.eq.s32 	%p4, %r28, 0;
	@%p4 bra 	$L__BB0_45;
	mul.wide.s32 	%rd8, %r2, 4;
	add.s64 	%rd3, %rd1, %rd8;
	mov.b32 	%r40, 0;
	st.global.u32 	[%rd3], %r40;
	setp.eq.s32 	%p5, %r28, 1;
	@%p5 bra 	$L__BB0_45;
	mov.b32 	%r41, 0;
	st.global.u32 	[%rd3+4], %r41;
	setp.eq.s32 	%p6, %r28, 2;
	@%p6 bra 	$L__BB0_45;
	mov.b32 	%r42, 0;
	st.global.u32 	[%rd3+8], %r42;
	setp.eq.s32 	%p7, %r28, 3;
	@%p7 bra 	$L__BB0_45;
	mov.b32 	%r43, 0;
	st.global.u32 	[%rd3+12], %r43;
	setp.eq.s32 	%p8, %r28, 4;
	@%p8 bra 	$L__BB0_45;
	mov.b32 	%r44, 0;
	st.global.u32 	[%rd3+16], %r44;
	setp.eq.s32 	%p9, %r28, 5;
	@%p9 bra 	$L__BB0_45;
	mov.b32 	%r45, 0;
	st.global.u32 	[%rd3+20], %r45;
	setp.eq.s32 	%p10, %r28, 6;
	@%p10 bra 	$L__BB0_45;
	mov.b32 	%r46, 0;
	st.global.u32 	[%rd3+24], %r46;
	setp.eq.s32 	%p11, %r28, 7;
	@%p11 bra 	$L__BB0_45;
	mov.b32 	%r47, 0;
	st.global.u32 	[%rd3+28], %r47;
$L__BB0_45:
	ret;

}


// ===== COMPILED SASS (sm_100) =====

	.target	sm_100

	.elftype	@"ET_EXEC"


//--------------------- .note.nv.tkinfo           --------------------------
	.section	.note.nv.tkinfo,"",@"SHT_NOTE"
	.sectionflags	@"SHF_NOTE_NV_TKINFO"
	.tkinfo
        /*0018*/ 	.word	0x00000002
        /*0030*/ 	.string	""
        /*0030*/ 	.string	"ptxas"
        /*0030*/ 	.string	"Cuda compilation tools, release 13.0, V13.0.88"
        /*0030*/ 	.string	"Build cuda_13.0.r13.0/compiler.36424714_0"
        /*0030*/ 	.string	"-arch sm_100 -m 64 "



//--------------------- .note.nv.cuinfo           --------------------------
	.section	.note.nv.cuinfo,"",@"SHT_NOTE"
	.sectionflags	@"SHF_NOTE_NV_CUINFO"
        /*0018*/ 	.short	0x0002
        /*001a*/ 	.short	0x0064
        /*001c*/ 	.short	0x0082
	.zero		2


//--------------------- .nv.info                  --------------------------
	.section	.nv.info,"",@"SHT_CUDA_INFO"
	.align	4


	//----- nvinfo : EIATTR_REGCOUNT
	.align		4
        /*0000*/ 	.byte	0x04, 0x2f
        /*0002*/ 	.short	(.L_1 - .L_0)
	.align		4
.L_0:
        /*0004*/ 	.word	index@(_Z13mandel_kernelILi8EEvffffiiimPi)
        /*0008*/ 	.word	0x00000012


	//----- nvinfo : EIATTR_FRAME_SIZE
	.align		4
.L_1:
        /*000c*/ 	.byte	0x04, 0x11
        /*000e*/ 	.short	(.L_3 - .L_2)
	.align		4
.L_2:
        /*0010*/ 	.word	index@(_Z13mandel_kernelILi8EEvffffiiimPi)
        /*0014*/ 	.word	0x00000000


	//----- nvinfo : EIATTR_MIN_STACK_SIZE
	.align		4
.L_3:
        /*0018*/ 	.byte	0x04, 0x12
        /*001a*/ 	.short	(.L_5 - .L_4)
	.align		4
.L_4:
        /*001c*/ 	.word	index@(_Z13mandel_kernelILi8EEvffffiiimPi)
        /*0020*/ 	.word	0x00000000
.L_5:


//--------------------- .nv.compat                --------------------------
	.section	.nv.compat,"",@"SHT_CUDA_COMPAT_INFO"
	.align	4
        /*0000*/ 	.byte	0x02, 0x09, 0x00, 0x00, 0x02, 0x02, 0x01, 0x00, 0x02, 0x05, 0x05, 0x00, 0x03, 0x07, 0x01, 0x01
        /*0010*/ 	.byte	0x02, 0x03, 0x00, 0x00, 0x02, 0x06, 0x01, 0x00, 0x04, 0x0b, 0x08, 0x00, 0x01, 0x00, 0x00, 0x00
        /*0020*/ 	.byte	0x00, 0x00, 0x00, 0x00


//--------------------- .nv.info._Z13mandel_kernelILi8EEvffffiiimPi --------------------------
	.section	.nv.info._Z13mandel_kernelILi8EEvffffiiimPi,"",@"SHT_CUDA_INFO"
	.sectionflags	@""
	.align	4


	//----- nvinfo : EIATTR_CUDA_API_VERSION
	.align		4
        /*0000*/ 	.byte	0x04, 0x37
        /*0002*/ 	.short	(.L_7 - .L_6)
.L_6:
        /*0004*/ 	.word	0x00000082


	//----- nvinfo : EIATTR_KPARAM_INFO
	.align		4
.L_7:
        /*0008*/ 	.byte	0x04, 0x17
        /*000a*/ 	.short	(.L_9 - .L_8)
.L_8:
        /*000c*/ 	.word	0x00000000
        /*0010*/ 	.short	0x0008
        /*0012*/ 	.short	0x0028
        /*0014*/ 	.byte	0x00, 0xf5, 0x21, 0x00


	//----- nvinfo : EIATTR_KPARAM_INFO
	.align		4
.L_9:
        /*0018*/ 	.byte	0x04, 0x17
        /*001a*/ 	.short	(.L_11 - .L_10)
.L_10:
        /*001c*/ 	.word	0x00000000
        /*0020*/ 	.short	0x0007
        /*0022*/ 	.short	0x0020
        /*0024*/ 	.byte	0x00, 0xf0, 0x21, 0x00


	//----- nvinfo : EIATTR_KPARAM_INFO
	.align		4
.L_11:
        /*0028*/ 	.byte	0x04, 0x17
        /*002a*/ 	.short	(.L_13 - .L_12)
.L_12:
        /*002c*/ 	.word	0x00000000
        /*0030*/ 	.short	0x0006
        /*0032*/ 	.short	0x0018
        /*0034*/ 	.byte	0x00, 0xf0, 0x11, 0x00


	//----- nvinfo : EIATTR_KPARAM_INFO
	.align		4
.L_13:
        /*0038*/ 	.byte	0x04, 0x17
        /*003a*/ 	.short	(.L_15 - .L_14)
.L_14:
        /*003c*/ 	.word	0x00000000
        /*0040*/ 	.short	0x0005
        /*0042*/ 	.short	0x0014
        /*0044*/ 	.byte	0x00, 0xf0, 0x11, 0x00


	//----- nvinfo : EIATTR_KPARAM_INFO
	.align		4
.L_15:
        /*0048*/ 	.byte	0x04, 0x17
        /*004a*/ 	.short	(.L_17 - .L_16)
.L_16:
        /*004c*/ 	.word	0x00000000
        /*0050*/ 	.short	0x0004
        /*0052*/ 	.short	0x0010
        /*0054*/ 	.byte	0x00, 0xf0, 0x11, 0x00


	//----- nvinfo : EIATTR_KPARAM_INFO
	.align		4
.L_17:
        /*0058*/ 	.byte	0x04, 0x17
        /*005a*/ 	.short	(.L_19 - .L_18)
.L_18:
        /*005c*/ 	.word	0x00000000
        /*0060*/ 	.short	0x0003
        /*0062*/ 	.short	0x000c
        /*0064*/ 	.byte	0x00, 0xf0, 0x11, 0x00


	//----- nvinfo : EIATTR_KPARAM_INFO
	.align		4
.L_19:
        /*0068*/ 	.byte	0x04, 0x17
        /*006a*/ 	.short	(.L_21 - .L_20)
.L_20:
        /*006c*/ 	.word	0x00000000
        /*0070*/ 	.short	0x0002
        /*0072*/ 	.short	0x0008
        /*0074*/ 	.byte	0x00, 0xf0, 0x11, 0x00


	//----- nvinfo : EIATTR_KPARAM_INFO
	.align		4
.L_21:
        /*0078*/ 	.byte	0x04, 0x17
        /*007a*/ 	.short	(.L_23 - .L_22)
.L_22:
        /*007c*/ 	.word	0x00000000
        /*0080*/ 	.short	0x0001
        /*0082*/ 	.short	0x0004
        /*0084*/ 	.byte	0x00, 0xf0, 0x11, 0x00


	//----- nvinfo : EIATTR_KPARAM_INFO
	.align		4
.L_23:
        /*0088*/ 	.byte	0x04, 0x17
        /*008a*/ 	.short	(.L_25 - .L_24)
.L_24:
        /*008c*/ 	.word	0x00000000
        /*0090*/ 	.short	0x0000
        /*0092*/ 	.short	0x0000
        /*0094*/ 	.byte	0x00, 0xf0, 0x11, 0x00


	//----- nvinfo : EIATTR_SPARSE_MMA_MASK
	.align		4
.L_25:
        /*0098*/ 	.byte	0x03, 0x50
        /*009a*/ 	.short	0x0000


	//----- nvinfo : EIATTR_MAXREG_COUNT
	.align		4
        /*009c*/ 	.byte	0x03, 0x1b
        /*009e*/ 	.short	0x00ff


	//----- nvinfo : EIATTR_MERCURY_ISA_VERSION
	.align		4
        /*00a0*/ 	.byte	0x03, 0x5f
        /*00a2*/ 	.short	0x0101


	//----- nvinfo : EIATTR_VRC_CTA_INIT_COUNT
	.align		4
        /*00a4*/ 	.byte	0x02, 0x4a
	.zero		1
	.zero		1


	//----- nvinfo : EIATTR_EXIT_INSTR_OFFSETS
	.align		4
        /*00a8*/ 	.byte	0x04, 0x1c
        /*00aa*/ 	.short	(.L_27 - .L_26)


	//   ....[0]....
.L_26:
        /*00ac*/ 	.word	0x00000070


	//   ....[1]....
        /*00b0*/ 	.word	0x000000f0


	//   ....[2]....
        /*00b4*/ 	.word	0x00000210


	//   ....[3]....
        /*00b8*/ 	.word	0x00000440


	//   ....[4]....
        /*00bc*/ 	.word	0x000005e0


	//   ....[5]....
        /*00c0*/ 	.word	0x00000780


	//   ....[6]....
        /*00c4*/ 	.word	0x00000920


	//   ....[7]....
        /*00c8*/ 	.word	0x00000ac0


	//   ....[8]....
        /*00cc*/ 	.word	0x00000c60


	//   ....[9]....
        /*00d0*/ 	.word	0x00000e00


	//   ....[10]....
        /*00d4*/ 	.word	0x00000f90


	//   ....[11]....
        /*00d8*/ 	.word	0x00000fd0


	//   ....[12]....
        /*00dc*/ 	.word	0x00001010


	//   ....[13]....
        /*00e0*/ 	.word	0x00001040


	//   ....[14]....
        /*00e4*/ 	.word	0x00001070


	//   ....[15]....
        /*00e8*/ 	.word	0x000010a0


	//   ....[16]....
        /*00ec*/ 	.word	0x000010d0


	//   ....[17]....
        /*00f0*/ 	.word	0x00001100


	//   ....[18]....
        /*00f4*/ 	.word	0x00001130


	//   ....[19]....
        /*00f8*/ 	.word	0x00001150


	//----- nvinfo : EIATTR_CRS_STACK_SIZE
	.align		4
.L_27:
        /*00fc*/ 	.byte	0x04, 0x1e
        /*00fe*/ 	.short	(.L_29 - .L_28)
.L_28:
        /*0100*/ 	.word	0x00000000


	//----- nvinfo : EIATTR_CBANK_PARAM_SIZE
	.align		4
.L_29:
        /*0104*/ 	.byte	0x03, 0x19
        /*0106*/ 	.short	0x0030


	//----- nvinfo : EIATTR_PARAM_CBANK
	.align		4
        /*0108*/ 	.byte	0x04, 0x0a
        /*010a*/ 	.short	(.L_31 - .L_30)
	.align		4
.L_30:
        /*010c*/ 	.word	index@(.nv.constant0._Z13mandel_kernelILi8EEvffffiiimPi)
        /*0110*/ 	.short	0x0380
        /*0112*/ 	.short	0x0030


	//----- nvinfo : EIATTR_SW_WAR
	.align		4
.L_31:
        /*0114*/ 	.byte	0x04, 0x36
        /*0116*/ 	.short	(.L_33 - .L_32)
.L_32:
        /*0118*/ 	.word	0x00000008
.L_33:


//--------------------- .nv.callgraph             --------------------------
	.section	.nv.callgraph,"",@"SHT_CUDA_CALLGRAPH"
	.align	4
	.sectionentsize	8
	.align		4
        /*0000*/ 	.word	0x00000000
	.align		4
        /*0004*/ 	.word	0xffffffff
	.align		4
        /*0008*/ 	.word	0x00000000
	.align		4
        /*000c*/ 	.word	0xfffffffe
	.align		4
        /*0010*/ 	.word	0x00000000
	.align		4
        /*0014*/ 	.word	0xfffffffd
	.align		4
        /*0018*/ 	.word	0x00000000
	.align		4
        /*001c*/ 	.word	0xfffffffc


//--------------------- .text._Z13mandel_kernelILi8EEvffffiiimPi --------------------------
	.section	.text._Z13mandel_kernelILi8EEvffffiiimPi,"ax",@progbits
	.align	128
        .global         _Z13mandel_kernelILi8EEvffffiiimPi
        .type           _Z13mandel_kernelILi8EEvffffiiimPi,@function
        .size           _Z13mandel_kernelILi8EEvffffiiimPi,(.L_x_26 - _Z13mandel_kernelILi8EEvffffiiimPi)
        .other          _Z13mandel_kernelILi8EEvffffiiimPi,@"STO_CUDA_ENTRY STV_DEFAULT"
_Z13mandel_kernelILi8EEvffffiiimPi:
.text._Z13mandel_kernelILi8EEvffffiiimPi:
[----:B------:R-:W-:Y:S01]  /*0000*/  LDC R1, c[0x0][0x37c] ;  /* 0x0000df00ff017b82 */ /* 0x000fe20000000800 */
[----:B------:R-:W0:Y:S07]  /*0010*/  S2R R0, SR_TID.Y ;  /* 0x0000000000007919 */ /* 0x000e2e0000002200 */
[----:B------:R-:W0:Y:S01]  /*0020*/  S2UR UR4, SR_CTAID.Y ;  /* 0x00000000000479c3 */ /* 0x000e220000002600 */
[----:B------:R-:W1:Y:S07]  /*0030*/  LDCU UR5, c[0x0][0x398] ;  /* 0x00007300ff0577ac */ /* 0x000e6e0008000800 */
[----:B------:R-:W0:Y:S02]  /*0040*/  LDC R3, c[0x0][0x364] ;  /* 0x0000d900ff037b82 */ /* 0x000e240000000800 */
[----:B0-----:R-:W-:-:S05]  /*0050*/  IMAD R3, R3, UR4, R0 ;  /* 0x0000000403037c24 */ /* 0x001fca000f8e0200 */
[----:B-1----:R-:W-:-:S13]  /*0060*/  ISETP.GE.AND P0, PT, R3, UR5, PT ;  /* 0x0000000503007c0c */ /* 0x002fda000bf06270 */
[----:B------:R-:W-:Y:S05]  /*0070*/  @P0 EXIT ;  /* 0x000000000000094d */ /* 0x000fea0003800000 */
[----:B------:R-:W0:Y:S01]  /*0080*/  S2R R7, SR_TID.X ;  /* 0x0000000000077919 */ /* 0x000e220000002100 */
[----:B------:R-:W0:Y:S01]  /*0090*/  LDCU UR4, c[0x0][0x360] ;  /* 0x00006c00ff0477ac */ /* 0x000e220008000800 */
[----:B------:R-:W0:Y:S01]  /*00a0*/  S2R R0, SR_CTAID.X ;  /* 0x0000000000007919 */ /* 0x000e220000002500 */
[----:B------:R-:W1:Y:S01]  /*00b0*/  LDCU UR6, c[0x0][0x394] ;  /* 0x00007280ff0677ac */ /* 0x000e620008000800 */
[----:B0-----:R-:W-:-:S05]  /*00c0*/  IMAD R7, R0, UR4, R7 ;  /* 0x0000000400077c24 */ /* 0x001fca000f8e0207 */
[----:B------:R-:W-:-:S04]  /*00d0*/  SHF.L.U32 R7, R7, 0x3, RZ ;  /* 0x0000000307077819 */ /* 0x000fc800000006ff */
[----:B-1----:R-:W-:-:S13]  /*00e0*/  ISETP.GE.AND P0, PT, R7, UR6, PT ;  /* 0x0000000607007c0c */ /* 0x002fda000bf06270 */
[----:B------:R-:W-:Y:S05]  /*00f0*/  @P0 EXIT ;  /* 0x000000000000094d */ /* 0x000fea0003800000 */
[----:B------:R-:W0:Y:S01]  /*0100*/  LDC.64 R4, c[0x0][0x3a8] ;  /* 0x0000ea00ff047b82 */ /* 0x000e220000000a00 */
[----:B------:R-:W1:Y:S01]  /*0110*/  LDCU UR7, c[0x0][0x390] ;  /* 0x00007200ff0777ac */ /* 0x000e620008000800 */
[----:B------:R-:W-:Y:S02]  /*0120*/  I2FP.F32.U32 R0, R3 ;  /* 0x0000000300007245 */ /* 0x000fe40000201000 */
[----:B------:R-:W-:Y:S01]  /*0130*/  I2FP.F32.S32 R9, R7 ;  /* 0x0000000700097245 */ /* 0x000fe20000201400 */
[----:B------:R-:W0:Y:S03]  /*0140*/  LDCU.64 UR8, c[0x0][0x3a0] ;  /* 0x00007400ff0877ac */ /* 0x000e260008000a00 */
[----:B------:R-:W2:Y:S01]  /*0150*/  LDC.64 R12, c[0x0][0x380] ;  /* 0x0000e000ff0c7b82 */ /* 0x000ea20000000a00 */
[----:B------:R-:W3:Y:S07]  /*0160*/  LDCU.64 UR4, c[0x0][0x358] ;  /* 0x00006b00ff0477ac */ /* 0x000eee0008000a00 */
[----:B------:R-:W2:Y:S01]  /*0170*/  LDC.64 R10, c[0x0][0x388] ;  /* 0x0000e200ff0a7b82 */ /* 0x000ea20000000a00 */
[----:B-1----:R-:W-:Y:S01]  /*0180*/  UISETP.GE.AND UP0, UPT, UR7, 0x1, UPT ;  /* 0x000000010700788c */ /* 0x002fe2000bf06270 */
[----:B0-----:R-:W-:-:S04]  /*0190*/  IMAD.WIDE.U32 R4, R3, UR8, R4 ;  /* 0x0000000803047c25 */ /* 0x001fc8000f8e0004 */
[----:B------:R-:W-:Y:S02]  /*01a0*/  IMAD R5, R3, UR9, R5 ;  /* 0x0000000903057c24 */ /* 0x000fe4000f8e0205 */
[----:B--2---:R-:W-:Y:S01]  /*01b0*/  FFMA R0, R0, R11, R13 ;  /* 0x0000000b00007223 */ /* 0x004fe2000000000d */
[----:B------:R-:W-:Y:S01]  /*01c0*/  FFMA R3, R9, R10, R12 ;  /* 0x0000000a09037223 */ /* 0x000fe2000000000c */
[----:B---3--:R-:W-:Y:S06]  /*01d0*/  BRA.U !UP0, `(.L_x_0) ;  /* 0x0000000d08707547 */ /* 0x008fec000b800000 */
[----:B------:R-:W-:-:S04]  /*01e0*/  VIMNMX R2, PT, PT, R7, UR6, !PT ;  /* 0x0000000607027c48 */ /* 0x000fc8000ffe0100 */
[----:B------:R-:W-:-:S04]  /*01f0*/  IADD3 R2, PT, PT, -R7, R2, RZ ;  /* 0x0000000207027210 */ /* 0x000fc80007ffe1ff */
[----:B------:R-:W-:-:S13]  /*0200*/  ISETP.NE.AND P0, PT, R2, RZ, PT ;  /* 0x000000ff0200720c */ /* 0x000fda0003f05270 */
[----:B------:R-:W-:Y:S05]  /*0210*/  @!P0 EXIT ;  /* 0x000000000000894d */ /* 0x000fea0003800000 */
[----:B------:R-:W-:Y:S01]  /*0220*/  FFMA R6, RZ, R10, R3 ;  /* 0x0000000aff067223 */ /* 0x000fe20000000003 */
[----:B------:R-:W-:Y:S01]  /*0230*/  FMUL R9, R0, R0 ;  /* 0x0000000000097220 */ /* 0x000fe20000400000 */
[----:B------:R-:W-:Y:S01]  /*0240*/  BSSY.RECONVERGENT B0, `(.L_x_1) ;  /* 0x000001c000007945 */ /* 0x000fe20003800200 */
[----:B------:R-:W-:Y:S02]  /*0250*/  HFMA2 R11, -RZ, RZ, 0, 0 ;  /* 0x00000000ff0b7431 */ /* 0x000fe400000001ff */
[----:B------:R-:W-:-:S04]  /*0260*/  FMUL R8, R6, R6 ;  /* 0x0000000606087220 */ /* 0x000fc80000400000 */
[----:B------:R-:W-:-:S05]  /*0270*/  FADD R10, R8, R9 ;  /* 0x00000009080a7221 */ /* 0x000fca0000000000 */
[----:B------:R-:W-:-:S13]  /*0280*/  FSETP.GT.AND P0, PT, R10, 4, PT ;  /* 0x408000000a00780b */ /* 0x000fda0003f04000 */
[----:B------:R-:W-:Y:S05]  /*0290*/  @P0 BRA `(.L_x_2) ;  /* 0x0000000000580947 */ /* 0x000fea0003800000 */
[----:B------:R-:W-:Y:S01]  /*02a0*/  MOV R11, R8 ;  /* 0x00000008000b7202 */ /* 0x000fe20000000f00 */
[----:B------:R-:W0:Y:S01]  /*02b0*/  LDCU UR7, c[0x0][0x390] ;  /* 0x00007200ff0777ac */ /* 0x000e220008000800 */
[----:B------:R-:W-:Y:S02]  /*02c0*/  MOV R12, R9 ;  /* 0x00000009000c7202 */ /* 0x000fe40000000f00 */
[----:B------:R-:W-:Y:S01]  /*02d0*/  MOV R8, RZ ;  /* 0x000000ff00087202 */ /* 0x000fe20000000f00 */
[----:B------:R-:W1:Y:S01]  /*02e0*/  LDCU UR6, c[0x0][0x390] ;  /* 0x00007200ff0677ac */ /* 0x000e620008000800 */
[----:B------:R-:W-:Y:S02]  /*02f0*/  MOV R9, R0 ;  /* 0x0000000000097202 */ /* 0x000fe40000000f00 */
[----:B------:R-:W-:-:S07]  /*0300*/  MOV R10, R6 ;  /* 0x00000006000a7202 */ /* 0x000fce0000000f00 */
.L_x_3:
[----:B------:R-:W-:Y:S01]  /*0310*/  IADD3 R8, PT, PT, R8, 0x1, RZ ;  /* 0x0000000108087810 */ /* 0x000fe20007ffe0ff */
[-C--:B------:R-:W-:Y:S01]  /*0320*/  FMUL R13, R10, R9.reuse ;  /* 0x000000090a0d7220 */ /* 0x080fe20000400000 */
[----:B------:R-:W-:Y:S01]  /*0330*/  FADD R15, -R12, R11 ;  /* 0x0000000b0c0f7221 */ /* 0x000fe20000000100 */
[----:B-1----:R-:W-:Y:S02]  /*0340*/  MOV R11, UR6 ;  /* 0x00000006000b7c02 */ /* 0x002fe40008000f00 */
[----:B0-----:R-:W-:Y:S01]  /*0350*/  ISETP.NE.AND P0, PT, R8, UR7, PT ;  /* 0x0000000708007c0c */ /* 0x001fe2000bf05270 */
[----:B------:R-:W-:-:S12]  /*0360*/  FFMA R13, R10, R9, R13 ;  /* 0x000000090a0d7223 */ /* 0x000fd8000000000d */
[----:B------:R-:W-:Y:S05]  /*0370*/  @!P0 BRA `(.L_x_2) ;  /* 0x0000000000208947 */ /* 0x000fea0003800000 */
[----:B------:R-:W-:Y:S01]  /*0380*/  FADD R10, R6, R15 ;  /* 0x0000000f060a7221 */ /* 0x000fe20000000000 */
[----:B------:R-:W-:-:S03]  /*0390*/  FADD R9, R0, R13 ;  /* 0x0000000d00097221 */ /* 0x000fc60000000000 */
[----:B------:R-:W-:Y:S01]  /*03a0*/  FMUL R11, R10, R10 ;  /* 0x0000000a0a0b7220 */ /* 0x000fe20000400000 */
[----:B------:R-:W-:-:S04]  /*03b0*/  FMUL R12, R9, R9 ;  /* 0x00000009090c7220 */ /* 0x000fc80000400000 */
[----:B------:R-:W-:-:S05]  /*03c0*/  FADD R13, R11, R12 ;  /* 0x0000000c0b0d7221 */ /* 0x000fca0000000000 */
[----:B------:R-:W-:-:S13]  /*03d0*/  FSETP.GT.AND P0, PT, R13, 4, PT ;  /* 0x408000000d00780b */ /* 0x000fda0003f04000 */
[----:B------:R-:W-:Y:S05]  /*03e0*/  @!P0 BRA `(.L_x_3) ;  /* 0xfffffffc00c88947 */ /* 0x000fea000383ffff */
[----:B------:R-:W-:-:S07]  /*03f0*/  MOV R11, R8 ;  /* 0x00000008000b7202 */ /* 0x000fce0000000f00 */
.L_x_2:
[----:B------:R-:W-:Y:S05]  /*0400*/  BSYNC.RECONVERGENT B0 ;  /* 0x0000000000007941 */ /* 0x000fea0003800200 */
.L_x_1:
[----:B------:R-:W-:Y:S01]  /*0410*/  ISETP.NE.AND P0, PT, R2, 0x1, PT ;  /* 0x000000010200780c */ /* 0x000fe20003f05270 */
[----:B------:R-:W-:-:S05]  /*0420*/  IMAD.WIDE R4, R7, 0x4, R4 ;  /* 0x0000000407047825 */ /* 0x000fca00078e0204 */
[----:B------:R0:W-:Y:S07]  /*0430*/  STG.E desc[UR4][R4.64], R11 ;  /* 0x0000000b04007986 */ /* 0x0001ee000c101904 */
[----:B------:R-:W-:Y:S05]  /*0440*/  @!P0 EXIT ;  /* 0x000000000000894d */ /* 0x000fea0003800000 */
[----:B------:R-:W1:Y:S01]  /*0450*/  LDCU UR6, c[0x0][0x388] ;  /* 0x00007100ff0677ac */ /* 0x000e620008000800 */
[----:B------:R-:W-:Y:S01]  /*0460*/  HFMA2 R7, -RZ, RZ, 0, 0 ;  /* 0x00000000ff077431 */ /* 0x000fe200000001ff */
[----:B------:R-:W-:Y:S01]  /*0470*/  BSSY.RECONVERGENT B0, `(.L_x_4) ;  /* 0x0000014000007945 */ /* 0x000fe20003800200 */
[----:B------:R-:W-:Y:S01]  /*0480*/  MOV R8, R0 ;  /* 0x0000000000087202 */ /* 0x000fe20000000f00 */
[----:B------:R-:W2:Y:S01]  /*0490*/  LDCU UR8, c[0x0][0x390] ;  /* 0x00007200ff0877ac */ /* 0x000ea20008000800 */
[----:B------:R-:W3:Y:S01]  /*04a0*/  LDCU UR7, c[0x0][0x390] ;  /* 0x00007200ff0777ac */ /* 0x000ee20008000800 */
[----:B-1----:R-:W-:-:S05]  /*04b0*/  FADD R6, R3, UR6 ;  /* 0x0000000603067e21 */ /* 0x002fca0008000000 */
[----:B--23--:R-:W-:-:S07]  /*04c0*/  MOV R9, R6 ;  /* 0x0000000600097202 */ /* 0x00cfce0000000f00 */
.L_x_6:
[----:B------:R-:W-:Y:S01]  /*04d0*/  FMUL R13, R9, R9 ;  /* 0x00000009090d7220 */ /* 0x000fe20000400000 */
[----:B------:R-:W-:-:S04]  /*04e0*/  FMUL R12, R8, R8 ;  /* 0x00000008080c7220 */ /* 0x000fc80000400000 */
[----:B------:R-:W-:-:S05]  /*04f0*/  FADD R10, R13, R12 ;  /* 0x0000000c0d0a7221 */ /* 0x000fca0000000000 */
[----:B------:R-:W-:-:S13]  /*0500*/  FSETP.GT.AND P0, PT, R10, 4, PT ;  /* 0x408000000a00780b */ /* 0x000fda0003f04000 */
[----:B------:R-:W-:Y:S05]  /*0510*/  @P0 BRA `(.L_x_5) ;  /* 0x0000000000240947 */ /* 0x000fea0003800000 */
[----:B------:R-:W-:Y:S01]  /*0520*/  IADD3 R7, PT, PT, R7, 0x1, RZ ;  /* 0x0000000107077810 */ /* 0x000fe20007ffe0ff */
[-C--:B------:R-:W-:Y:S01]  /*0530*/  FMUL R10, R9, R8.reuse ;  /* 0x00000008090a7220 */ /* 0x080fe20000400000 */
[----:B------:R-:W-:Y:S02]  /*0540*/  FADD R13, R13, -R12 ;  /* 0x8000000c0d0d7221 */ /* 0x000fe40000000000 */
[----:B------:R-:W-:Y:S01]  /*0550*/  ISETP.NE.AND P0, PT, R7, UR7, PT ;  /* 0x0000000707007c0c */ /* 0x000fe2000bf05270 */
[----:B0-----:R-:W-:Y:S01]  /*0560*/  FFMA R11, R9, R8, R10 ;  /* 0x00000008090b7223 */ /* 0x001fe2000000000a */
[----:B------:R-:W-:-:S03]  /*0570*/  FADD R9, R6, R13 ;  /* 0x0000000d06097221 */ /* 0x000fc60000000000 */
[----:B------:R-:W-:-:S08]  /*0580*/  FADD R8, R0, R11 ;  /* 0x0000000b00087221 */ /* 0x000fd00000000000 */
[----:B------:R-:W-:Y:S05]  /*0590*/  @P0 BRA `(.L_x_6) ;  /* 0xfffffffc00cc0947 */ /* 0x000fea000383ffff */
[----:B------:R-:W-:-:S07]  /*05a0*/  MOV R7, UR8 ;  /* 0x0000000800077c02 */ /* 0x000fce0008000f00 */
.L_x_5:
[----:B------:R-:W-:Y:S05]  /*05b0*/  BSYNC.RECONVERGENT B0 ;  /* 0x0000000000007941 */ /* 0x000fea0003800200 */
.L_x_4:
[----:B------:R-:W-:Y:S01]  /*05c0*/  ISETP.NE.AND P0, PT, R2, 0x2, PT ;  /* 0x000000020200780c */ /* 0x000fe20003f05270 */
[----:B------:R1:W-:-:S12]  /*05d0*/  STG.E desc[UR4][R4.64+0x4], R7 ;  /* 0x0000040704007986 */ /* 0x0003d8000c101904 */
[----:B-1----:R-:W-:Y:S05]  /*05e0*/  @!P0 EXIT ;  /* 0x000000000000894d */ /* 0x002fea0003800000 */
[----:B------:R-:W1:Y:S01]  /*05f0*/  LDC R6, c[0x0][0x388] ;  /* 0x0000e200ff067b82 */ /* 0x000e620000000800 */
[----:B------:R-:W-:Y:S01]  /*0600*/  HFMA2 R7, -RZ, RZ, 0, 0 ;  /* 0x00000000ff077431 */ /* 0x000fe200000001ff */
[----:B------:R-:W-:Y:S01]  /*0610*/  BSSY.RECONVERGENT B0, `(.L_x_7) ;  /* 0x0000014000007945 */ /* 0x000fe20003800200 */
[----:B------:R-:W-:Y:S01]  /*0620*/  MOV R8, R0 ;  /* 0x0000000000087202 */ /* 0x000fe20000000f00 */
[----:B------:R-:W2:Y:S01]  /*0630*/  LDCU UR7, c[0x0][0x390] ;  /* 0x00007200ff0777ac */ /* 0x000ea20008000800 */
[----:B------:R-:W3:Y:S01]  /*0640*/  LDCU UR6, c[0x0][0x390] ;  /* 0x00007200ff0677ac */ /* 0x000ee20008000800 */
[----:B-1----:R-:W-:-:S05]  /*0650*/  FFMA R6, R6, 2, R3 ;  /* 0x4000000006067823 */ /* 0x002fca0000000003 */
[----:B--23--:R-:W-:-:S07]  /*0660*/  MOV R9, R6 ;  /* 0x0000000600097202 */ /* 0x00cfce0000000f00 */
.L_x_9:
        /* <DEDUP_REMOVED lines=14> */
.L_x_8:
[----:B------:R-:W-:Y:S05]  /*0750*/  BSYNC.RECONVERGENT B0 ;  /* 0x0000000000007941 */ /* 0x000fea0003800200 */
.L_x_7:
        /* <DEDUP_REMOVED lines=11> */
.L_x_12:
        /* <DEDUP_REMOVED lines=14> */
.L_x_11:
[----:B------:R-:W-:Y:S05]  /*08f0*/  BSYNC.RECONVERGENT B0 ;  /* 0x0000000000007941 */ /* 0x000fea0003800200 */
.L_x_10:
        /* <DEDUP_REMOVED lines=11> */
.L_x_15:
        /* <DEDUP_REMOVED lines=14> */
.L_x_14:
[----:B------:R-:W-:Y:S05]  /*0a90*/  BSYNC.RECONVERGENT B0 ;  /* 0x0000000000007941 */ /* 0x000fea0003800200 */
.L_x_13:
        /* <DEDUP_REMOVED lines=11> */
.L_x_18:
        /* <DEDUP_REMOVED lines=14> */
.L_x_17:
[----:B------:R-:W-:Y:S05]  /*0c30*/  BSYNC.RECONVERGENT B0 ;  /* 0x0000000000007941 */ /* 0x000fea0003800200 */
.L_x_16:
        /* <DEDUP_REMOVED lines=11> */
.L_x_21:
        /* <DEDUP_REMOVED lines=14> */
.L_x_20:
[----:B------:R-:W-:Y:S05]  /*0dd0*/  BSYNC.RECONVERGENT B0 ;  /* 0x0000000000007941 */ /* 0x000fea0003800200 */
.L_x_19:
[----:B------:R-:W-:Y:S01]  /*0de0*/  ISETP.NE.AND P0, PT, R2, 0x7, PT ;  /* 0x000000070200780c */ /* 0x000fe20003f05270 */
[----:B------:R1:W-:-:S12]  /*0df0*/  STG.E desc[UR4][R4.64+0x18], R7 ;  /* 0x0000180704007986 */ /* 0x0003d8000c101904 */
[----:B-1----:R-:W-:Y:S05]  /*0e00*/  @!P0 EXIT ;  /* 0x000000000000894d */ /* 0x002fea0003800000 */
[----:B------:R-:W1:Y:S01]  /*0e10*/  LDC R2, c[0x0][0x388] ;  /* 0x0000e200ff027b82 */ /* 0x000e620000000800 */
[----:B------:R-:W-:Y:S01]  /*0e20*/  BSSY.RECONVERGENT B0, `(.L_x_22) ;  /* 0x0000015000007945 */ /* 0x000fe20003800200 */
[----:B------:R-:W-:Y:S01]  /*0e30*/  MOV R6, R0 ;  /* 0x0000000000067202 */ /* 0x000fe20000000f00 */
[----:B------:R-:W2:Y:S01]  /*0e40*/  LDCU UR7, c[0x0][0x390] ;  /* 0x00007200ff0777ac */ /* 0x000ea20008000800 */
[----:B------:R-:W3:Y:S01]  /*0e50*/  LDCU UR6, c[0x0][0x390] ;  /* 0x00007200ff0677ac */ /* 0x000ee20008000800 */
[----:B-1----:R-:W-:Y:S01]  /*0e60*/  FFMA R3, R2, 7, R3 ;  /* 0x40e0000002037823 */ /* 0x002fe20000000003 */
[----:B------:R-:W-:-:S04]  /*0e70*/  HFMA2 R2, -RZ, RZ, 0, 0 ;  /* 0x00000000ff027431 */ /* 0x000fc800000001ff */
[----:B--23--:R-:W-:-:S07]  /*0e80*/  MOV R7, R3 ;  /* 0x0000000300077202 */ /* 0x00cfce0000000f00 */
.L_x_24:
[----:B------:R-:W-:Y:S01]  /*0e90*/  FMUL R10, R7, R7 ;  /* 0x00000007070a7220 */ /* 0x000fe20000400000 */
[----:B------:R-:W-:-:S04]  /*0ea0*/  FMUL R9, R6, R6 ;  /* 0x0000000606097220 */ /* 0x000fc80000400000 */
[----:B------:R-:W-:-:S05]  /*0eb0*/  FADD R8, R10, R9 ;  /* 0x000000090a087221 */ /* 0x000fca0000000000 */
[----:B------:R-:W-:-:S13]  /*0ec0*/  FSETP.GT.AND P0, PT, R8, 4, PT ;  /* 0x408000000800780b */ /* 0x000fda0003f04000 */
[----:B------:R-:W-:Y:S05]  /*0ed0*/  @P0 BRA `(.L_x_23) ;  /* 0x0000000000240947 */ /* 0x000fea0003800000 */
[----:B------:R-:W-:Y:S01]  /*0ee0*/  IADD3 R2, PT, PT, R2, 0x1, RZ ;  /* 0x0000000102027810 */ /* 0x000fe20007ffe0ff */
[CC--:B------:R-:W-:Y:S01]  /*0ef0*/  FMUL R8, R7.reuse, R6.reuse ;  /* 0x0000000607087220 */ /* 0x0c0fe20000400000 */
[----:B------:R-:W-:Y:S02]  /*0f00*/  FADD R10, R10, -R9 ;  /* 0x800000090a0a7221 */ /* 0x000fe40000000000 */
[----:B------:R-:W-:Y:S01]  /*0f10*/  ISETP.NE.AND P0, PT, R2, UR6, PT ;  /* 0x0000000602007c0c */ /* 0x000fe2000bf05270 */
[----:B------:R-:W-:Y:S01]  /*0f20*/  FFMA R9, R7, R6, R8 ;  /* 0x0000000607097223 */ /* 0x000fe20000000008 */
[----:B------:R-:W-:-:S03]  /*0f30*/  FADD R7, R3, R10 ;  /* 0x0000000a03077221 */ /* 0x000fc60000000000 */
[----:B------:R-:W-:-:S08]  /*0f40*/  FADD R6, R0, R9 ;  /* 0x0000000900067221 */ /* 0x000fd00000000000 */
[----:B------:R-:W-:Y:S05]  /*0f50*/  @P0 BRA `(.L_x_24) ;  /* 0xfffffffc00cc0947 */ /* 0x000fea000383ffff */
[----:B------:R-:W-:-:S07]  /*0f60*/  MOV R2, UR7 ;  /* 0x0000000700027c02 */ /* 0x000fce0008000f00 */
.L_x_23:
[----:B------:R-:W-:Y:S05]  /*0f70*/  BSYNC.RECONVERGENT B0 ;  /* 0x0000000000007941 */ /* 0x000fea0003800200 */
.L_x_22:
[----:B------:R-:W-:Y:S01]  /*0f80*/  STG.E desc[UR4][R4.64+0x1c], R2 ;  /* 0x00001c0204007986 */ /* 0x000fe2000c101904 */
[----:B------:R-:W-:Y:S05]  /*0f90*/  EXIT ;  /* 0x000000000000794d */ /* 0x000fea0003800000 */
.L_x_0:
[----:B------:R-:W-:-:S04]  /*0fa0*/  VIMNMX R0, PT, PT, R7, UR6, !PT ;  /* 0x0000000607007c48 */ /* 0x000fc8000ffe0100 */
[----:B------:R-:W-:-:S04]  /*0fb0*/  IADD3 R0, PT, PT, -R7, R0, RZ ;  /* 0x0000000007007210 */ /* 0x000fc80007ffe1ff */
[----:B------:R-:W-:-:S13]  /*0fc0*/  ISETP.NE.AND P0, PT, R0, RZ, PT ;  /* 0x000000ff0000720c */ /* 0x000fda0003f05270 */
[----:B------:R-:W-:Y:S05]  /*0fd0*/  @!P0 EXIT ;  /* 0x000000000000894d */ /* 0x000fea0003800000 */
[----:B------:R-:W-:Y:S01]  /*0fe0*/  ISETP.NE.AND P0, PT, R0, 0x1, PT ;  /* 0x000000010000780c */ /* 0x000fe20003f05270 */
[----:B------:R-:W-:-:S05]  /*0ff0*/  IMAD.WIDE R4, R7, 0x4, R4 ;  /* 0x0000000407047825 */ /* 0x000fca00078e0204 */
[----:B------:R0:W-:Y:S07]  /*1000*/  STG.E desc[UR4][R4.64], RZ ;  /* 0x000000ff04007986 */ /* 0x0001ee000c101904 */
[----:B------:R-:W-:Y:S05]  /*1010*/  @!P0 EXIT ;  /* 0x000000000000894d */ /* 0x000fea0003800000 */
[----:B------:R-:W-:Y:S01]  /*1020*/  ISETP.NE.AND P0, PT, R0, 0x2, PT ;  /* 0x000000020000780c */ /* 0x000fe20003f05270 */
[----:B------:R1:W-:-:S12]  /*1030*/  STG.E desc[UR4][R4.64+0x4], RZ ;  /* 0x000004ff04007986 */ /* 0x0003d8000c101904 */
[----:B-1----:R-:W-:Y:S05]  /*1040*/  @!P0 EXIT ;  /* 0x000000000000894d */ /* 0x002fea0003800000 */
        /* <DEDUP_REMOVED lines=15> */
[----:B------:R-:W-:Y:S01]  /*1140*/  STG.E desc[UR4][R4.64+0x1c], RZ ;  /* 0x00001cff04007986 */ /* 0x000fe2000c101904 */
[----:B------:R-:W-:Y:S05]  /*1150*/  EXIT ;  /* 0x000000000000794d */ /* 0x000fea0003800000 */
.L_x_25:
[----:B------:R-:W-:-:S00]  /*1160*/  BRA `(.L_x_25) ;  /* 0xfffffffc00fc7947 */ /* 0x000fc0000383ffff */
[----:B------:R-:W-:-:S00]  /*1170*/  NOP ;  /* 0x0000000000007918 */ /* 0x000fc00000000000 */
        /* <DEDUP_REMOVED lines=8> */
.L_x_26:


//--------------------- .nv.shared.reserved.0     --------------------------
	.section	.nv.shared.reserved.0,"aw",@nobits
	.weak		__nv_reservedSMEM_offset_0_alias
	.size		__nv_reservedSMEM_offset_0_alias, 0, 64
	.other		__nv_reservedSMEM_offset_0_alias,@"STO_CUDA_RESERVED_SHARED STV_DEFAULT"
__nv_reservedSMEM_offset_0_alias:
	.zero		0
	.zero		64


//--------------------- .nv.constant0._Z13mandel_kernelILi8EEvffffiiimPi --------------------------
	.section	.nv.constant0._Z13mandel_kernelILi8EEvffffiiimPi,"a",@progbits
	.sectionflags	@""
	.align	4
.nv.constant0._Z13mandel_kernelILi8EEvffffiiimPi:
	.zero		944


//--------------------- SYMBOLS --------------------------

	.type		.nv.reservedSmem.offset0,@object
	.size		.nv.reservedSmem.offset0,0x4
